	.headerflags	@"EF_CUDA_TEXMODE_UNIFIED EF_CUDA_64BIT_ADDRESS EF_CUDA_ACCELERATORS EF_CUDA_SM90 EF_CUDA_VIRTUAL_SM(EF_CUDA_SM90)"
	.elftype	@"ET_EXEC"


//--------------------- .nv.info                  --------------------------
	.section	.nv.info,"",@"SHT_CUDA_INFO"
	.align	4


	//----- nvinfo : EIATTR_REGCOUNT
	.align		4
        /*0000*/ 	.byte	0x04, 0x2f
        /*0002*/ 	.short	(.L_2 - .L_1)
	.align		4
.L_1:
        /*0004*/ 	.word	index@(triton_per_fused__native_batch_norm_legit_convolution_1)
        /*0008*/ 	.word	0x00000014


	//----- nvinfo : EIATTR_MIN_STACK_SIZE
	.align		4
.L_2:
        /*000c*/ 	.byte	0x04, 0x12
        /*000e*/ 	.short	(.L_4 - .L_3)
	.align		4
.L_3:
        /*0010*/ 	.word	index@(triton_per_fused__native_batch_norm_legit_convolution_1)
        /*0014*/ 	.word	0x00000000


	//----- nvinfo : EIATTR_FRAME_SIZE
	.align		4
.L_4:
        /*0018*/ 	.byte	0x04, 0x11
        /*001a*/ 	.short	(.L_6 - .L_5)
	.align		4
.L_5:
        /*001c*/ 	.word	index@(triton_per_fused__native_batch_norm_legit_convolution_1)
        /*0020*/ 	.word	0x00000000


	//----- nvinfo : EIATTR_MIN_STACK_SIZE
	.align		4
.L_6:
        /*0024*/ 	.byte	0x04, 0x12
        /*0026*/ 	.short	(.L_8 - .L_7)
	.align		4
.L_7:
        /*0028*/ 	.word	index@(triton_per_fused__native_batch_norm_legit_convolution_1)
        /*002c*/ 	.word	0x00000000
.L_8:


//--------------------- .nv.info.triton_per_fused__native_batch_norm_legit_convolution_1 --------------------------
	.section	.nv.info.triton_per_fused__native_batch_norm_legit_convolution_1,"",@"SHT_CUDA_INFO"
	.sectionflags	@""
	.align	4


	//----- nvinfo : EIATTR_CUDA_API_VERSION
	.align		4
        /*0000*/ 	.byte	0x04, 0x37
        /*0002*/ 	.short	(.L_10 - .L_9)
.L_9:
        /*0004*/ 	.word	0x0000007c


	//----- nvinfo : EIATTR_KPARAM_INFO
	.align		4
.L_10:
        /*0008*/ 	.byte	0x04, 0x17
        /*000a*/ 	.short	(.L_12 - .L_11)
.L_11:
        /*000c*/ 	.word	0x00000000
        /*0010*/ 	.short	0x0005
        /*0012*/ 	.short	0x0024
        /*0014*/ 	.byte	0x00, 0xf0, 0x11, 0x00


	//----- nvinfo : EIATTR_KPARAM_INFO
	.align		4
.L_12:
        /*0018*/ 	.byte	0x04, 0x17
        /*001a*/ 	.short	(.L_14 - .L_13)
.L_13:
        /*001c*/ 	.word	0x00000000
        /*0020*/ 	.short	0x0004
        /*0022*/ 	.short	0x0020
        /*0024*/ 	.byte	0x00, 0xf0, 0x11, 0x00


	//----- nvinfo : EIATTR_KPARAM_INFO
	.align		4
.L_14:
        /*0028*/ 	.byte	0x04, 0x17
        /*002a*/ 	.short	(.L_16 - .L_15)
.L_15:
        /*002c*/ 	.word	0x00000000
        /*0030*/ 	.short	0x0003
        /*0032*/ 	.short	0x0018
        /*0034*/ 	.byte	0x00, 0xf4, 0x21, 0x00


	//----- nvinfo : EIATTR_KPARAM_INFO
	.align		4
.L_16:
        /*0038*/ 	.byte	0x04, 0x17
        /*003a*/ 	.short	(.L_18 - .L_17)
.L_17:
        /*003c*/ 	.word	0x00000000
        /*0040*/ 	.short	0x0002
        /*0042*/ 	.short	0x0010
        /*0044*/ 	.byte	0x00, 0xf4, 0x21, 0x00


	//----- nvinfo : EIATTR_KPARAM_INFO
	.align		4
.L_18:
        /*0048*/ 	.byte	0x04, 0x17
        /*004a*/ 	.short	(.L_20 - .L_19)
.L_19:
        /*004c*/ 	.word	0x00000000
        /*0050*/ 	.short	0x0001
        /*0052*/ 	.short	0x0008
        /*0054*/ 	.byte	0x00, 0xf4, 0x21, 0x00


	//----- nvinfo : EIATTR_KPARAM_INFO
	.align		4
.L_20:
        /*0058*/ 	.byte	0x04, 0x17
        /*005a*/ 	.short	(.L_22 - .L_21)
.L_21:
        /*005c*/ 	.word	0x00000000
        /*0060*/ 	.short	0x0000
        /*0062*/ 	.short	0x0000
        /*0064*/ 	.byte	0x00, 0xf4, 0x21, 0x00


	//----- nvinfo : EIATTR_SPARSE_MMA_MASK
	.align		4
.L_22:
        /*0068*/ 	.byte	0x03, 0x50
        /*006a*/ 	.short	0x0000


	//----- nvinfo : EIATTR_MAXREG_COUNT
	.align		4
        /*006c*/ 	.byte	0x03, 0x1b
        /*006e*/ 	.short	0x00ff


	//----- nvinfo : EIATTR_COOP_GROUP_MASK_REGIDS
	.align		4
        /*0070*/ 	.byte	0x04, 0x29
        /*0072*/ 	.short	(.L_24 - .L_23)


	//   ....[0]....
.L_23:
        /*0074*/ 	.word	0xffffffff


	//   ....[1]....
        /*0078*/ 	.word	0xffffffff


	//   ....[2]....
        /*007c*/ 	.word	0xffffffff


	//   ....[3]....
        /*0080*/ 	.word	0xffffffff


	//   ....[4]....
        /*0084*/ 	.word	0xffffffff


	//   ....[5]....
        /*0088*/ 	.word	0xffffffff


	//   ....[6]....
        /*008c*/ 	.word	0xffffffff


	//   ....[7]....
        /*0090*/ 	.word	0xffffffff


	//----- nvinfo : EIATTR_COOP_GROUP_INSTR_OFFSETS
	.align		4
.L_24:
        /*0094*/ 	.byte	0x04, 0x28
        /*0096*/ 	.short	(.L_26 - .L_25)


	//   ....[0]....
.L_25:
        /*0098*/ 	.word	0x000001f0


	//   ....[1]....
        /*009c*/ 	.word	0x00000230


	//   ....[2]....
        /*00a0*/ 	.word	0x00000250


	//   ....[3]....
        /*00a4*/ 	.word	0x00000280


	//   ....[4]....
        /*00a8*/ 	.word	0x000002f0


	//   ....[5]....
        /*00ac*/ 	.word	0x00000310


	//   ....[6]....
        /*00b0*/ 	.word	0x00000330


	//   ....[7]....
        /*00b4*/ 	.word	0x00000360


	//----- nvinfo : EIATTR_EXIT_INSTR_OFFSETS
	.align		4
.L_26:
        /*00b8*/ 	.byte	0x04, 0x1c
        /*00ba*/ 	.short	(.L_28 - .L_27)


	//   ....[0]....
.L_27:
        /*00bc*/ 	.word	0x000003d0


	//   ....[1]....
        /*00c0*/ 	.word	0x000003f0


	//----- nvinfo : EIATTR_REQNTID
	.align		4
.L_28:
        /*00c4*/ 	.byte	0x04, 0x10
        /*00c6*/ 	.short	(.L_30 - .L_29)
.L_29:
        /*00c8*/ 	.word	0x00000040
        /*00cc*/ 	.word	0x00000001
        /*00d0*/ 	.word	0x00000001


	//----- nvinfo : EIATTR_CBANK_PARAM_SIZE
	.align		4
.L_30:
        /*00d4*/ 	.byte	0x03, 0x19
        /*00d6*/ 	.short	0x0028


	//----- nvinfo : EIATTR_PARAM_CBANK
	.align		4
        /*00d8*/ 	.byte	0x04, 0x0a
        /*00da*/ 	.short	(.L_32 - .L_31)
	.align		4
.L_31:
        /*00dc*/ 	.word	index@(.nv.constant0.triton_per_fused__native_batch_norm_legit_convolution_1)
        /*00e0*/ 	.short	0x0210
        /*00e2*/ 	.short	0x0028


	//----- nvinfo : EIATTR_SW_WAR
	.align		4
.L_32:
        /*00e4*/ 	.byte	0x04, 0x36
        /*00e6*/ 	.short	(.L_34 - .L_33)
.L_33:
        /*00e8*/ 	.word	0x00000008
.L_34:


//--------------------- .nv.callgraph             --------------------------
	.section	.nv.callgraph,"",@"SHT_CUDA_CALLGRAPH"
	.align	4
	.sectionentsize	8
	.align		4
        /*0000*/ 	.word	0x00000000
	.align		4
        /*0004*/ 	.word	0xffffffff
	.align		4
        /*0008*/ 	.word	0x00000000
	.align		4
        /*000c*/ 	.word	0xfffffffe
	.align		4
        /*0010*/ 	.word	0x00000000
	.align		4
        /*0014*/ 	.word	0xfffffffd
	.align		4
        /*0018*/ 	.word	0x00000000
	.align		4
        /*001c*/ 	.word	0xfffffffc


//--------------------- .nv.constant4             --------------------------
	.section	.nv.constant4,"a",@progbits
	.align	8
	.align		8
.nv.constant4:
        /*0000*/ 	.dword	_$_str


//--------------------- .text.triton_per_fused__native_batch_norm_legit_convolution_1 --------------------------
	.section	.text.triton_per_fused__native_batch_norm_legit_convolution_1,"ax",@progbits
	.sectionflags	@"SHF_BARRIERS=1"
	.align	128
        .global         triton_per_fused__native_batch_norm_legit_convolution_1
        .type           triton_per_fused__native_batch_norm_legit_convolution_1,@function
        .size           triton_per_fused__native_batch_norm_legit_convolution_1,(.L_x_1 - triton_per_fused__native_batch_norm_legit_convolution_1)
        .other          triton_per_fused__native_batch_norm_legit_convolution_1,@"STO_CUDA_ENTRY STV_DEFAULT"
triton_per_fused__native_batch_norm_legit_convolution_1:
.text.triton_per_fused__native_batch_norm_legit_convolution_1:
[----:B------:R-:W0:Y:S02]  /*0000*/  LDC R1, c[0x0][0x28] ;  /* 0x00000a00ff017b82 */ /* 0x000e240000000800 */
[----:B------:R-:W1:Y:S01]  /*0010*/  S2R R0, SR_CTAID.X ;  /* 0x0000000000007919 */ /* 0x000e620000002500 */
[----:B------:R-:W2:Y:S01]  /*0020*/  LDC.64 R2, c[0x0][0x210] ;  /* 0x00008400ff027b82 */ /* 0x000ea20000000a00 */
[----:B------:R-:W-:Y:S01]  /*0030*/  HFMA2.MMA R8, -RZ, RZ, 0, 0 ;  /* 0x00000000ff087435 */ /* 0x000fe200000001ff */
[----:B------:R-:W-:Y:S01]  /*0040*/  ULDC.64 UR4, c[0x0][0x208] ;  /* 0x0000820000047ab9 */ /* 0x000fe20000000a00 */
[----:B------:R-:W3:Y:S01]  /*0050*/  S2R R12, SR_TID.X ;  /* 0x00000000000c7919 */ /* 0x000ee20000002100 */
[----:B------:R-:W-:-:S04]  /*0060*/  MOV R10, RZ ;  /* 0x000000ff000a7202 */ /* 0x000fc80000000f00 */
[----:B------:R-:W4:Y:S01]  /*0070*/  LDC.64 R6, c[0x0][0x220] ;  /* 0x00008800ff067b82 */ /* 0x000f220000000a00 */
[----:B-1----:R-:W-:Y:S02]  /*0080*/  SHF.R.S32.HI R9, RZ, 0x1f, R0 ;  /* 0x0000001fff097819 */ /* 0x002fe40000011400 */
[----:B------:R-:W-:Y:S02]  /*0090*/  ISETP.GE.AND P2, PT, R0, 0x10, PT ;  /* 0x000000100000780c */ /* 0x000fe40003f46270 */
[----:B---3--:R-:W-:Y:S02]  /*00a0*/  LOP3.LUT R5, R12, 0xf, RZ, 0xc0, !PT ;  /* 0x0000000f0c057812 */ /* 0x008fe400078ec0ff */
[----:B------:R-:W-:Y:S02]  /*00b0*/  LEA.HI R9, R9, R0, RZ, 0x2 ;  /* 0x0000000009097211 */ /* 0x000fe400078f10ff */
[----:B------:R-:W-:Y:S02]  /*00c0*/  LEA R5, R0, R5, 0x4 ;  /* 0x0000000500057211 */ /* 0x000fe400078e20ff */
[----:B------:R-:W-:-:S03]  /*00d0*/  LOP3.LUT R9, R9, 0xfffffffc, RZ, 0xc0, !PT ;  /* 0xfffffffc09097812 */ /* 0x000fc600078ec0ff */
[----:B--2---:R-:W-:Y:S01]  /*00e0*/  IMAD.WIDE R2, R5, 0x4, R2 ;  /* 0x0000000405027825 */ /* 0x004fe200078e0202 */
[----:B------:R-:W-:-:S04]  /*00f0*/  IADD3 R9, -R9, R0, RZ ;  /* 0x0000000009097210 */ /* 0x000fc80007ffe1ff */
[----:B------:R-:W2:Y:S01]  /*0100*/  @!P2 LDG.E R8, desc[UR4][R2.64] ;  /* 0x000000040208a981 */ /* 0x000ea2000c1e1900 */
[----:B----4-:R-:W-:-:S05]  /*0110*/  IMAD.WIDE R6, R9, 0x4, R6 ;  /* 0x0000000409067825 */ /* 0x010fca00078e0206 */
[----:B------:R-:W3:Y:S01]  /*0120*/  @!P2 LDG.E.EL R10, desc[UR4][R6.64] ;  /* 0x00000004060aa981 */ /* 0x000ee2000c2e1900 */
[----:B------:R-:W-:-:S06]  /*0130*/  CS2R R4, SRZ ;  /* 0x0000000000047805 */ /* 0x000fcc000001ff00 */
[----:B------:R-:W4:Y:S04]  /*0140*/  @!P2 LDG.E R4, desc[UR4][R2.64] ;  /* 0x000000040204a981 */ /* 0x000f28000c1e1900 */
[----:B------:R-:W5:Y:S01]  /*0150*/  @!P2 LDG.E.EL R5, desc[UR4][R6.64] ;  /* 0x000000040605a981 */ /* 0x000f62000c2e1900 */
[C---:B------:R-:W-:Y:S01]  /*0160*/  LOP3.LUT P0, RZ, R12.reuse, 0x30, RZ, 0xc0, !PT ;  /* 0x000000300cff7812 */ /* 0x040fe2000780c0ff */
[----:B------:R-:W-:Y:S01]  /*0170*/  HFMA2.MMA R17, -RZ, RZ, 1.375, 0 ;  /* 0x3d800000ff117435 */ /* 0x000fe200000001ff */
[----:B------:R-:W-:Y:S02]  /*0180*/  LOP3.LUT P1, RZ, R12, 0x3f, RZ, 0xc0, !PT ;  /* 0x0000003f0cff7812 */ /* 0x000fe4000782c0ff */
[C---:B------:R-:W-:Y:S02]  /*0190*/  ISETP.LT.AND P0, PT, R0.reuse, 0x10, !P0 ;  /* 0x000000100000780c */ /* 0x040fe40004701270 */
[----:B------:R-:W-:-:S02]  /*01a0*/  ISETP.LT.AND P1, PT, R0, 0x10, !P1 ;  /* 0x000000100000780c */ /* 0x000fc40004f21270 */
[----:B--2---:R-:W-:-:S05]  /*01b0*/  SEL R9, R8, RZ, !P2 ;  /* 0x000000ff08097207 */ /* 0x004fca0005000000 */
[----:B---3--:R-:W-:-:S05]  /*01c0*/  FADD R9, R9, R10 ;  /* 0x0000000a09097221 */ /* 0x008fca0000000000 */
[----:B------:R-:W-:Y:S02]  /*01d0*/  FSEL R8, R9, RZ, !P2 ;  /* 0x000000ff09087208 */ /* 0x000fe40005000000 */
[----:B----4-:R-:W-:-:S03]  /*01e0*/  SEL R4, R4, RZ, !P2 ;  /* 0x000000ff04047207 */ /* 0x010fc60005000000 */
[----:B------:R-:W1:Y:S02]  /*01f0*/  SHFL.BFLY PT, R11, R8, 0x8, 0x1f ;  /* 0x0d001f00080b7f89 */ /* 0x000e6400000e0000 */
[----:B-----5:R-:W-:-:S05]  /*0200*/  FADD R5, R4, R5 ;  /* 0x0000000504057221 */ /* 0x020fca0000000000 */
[----:B------:R-:W-:Y:S01]  /*0210*/  @P0 STG.E desc[UR4][R2.64], R5 ;  /* 0x0000000502000986 */ /* 0x000fe2000c101904 */
[----:B-1----:R-:W-:-:S05]  /*0220*/  FADD R11, R8, R11 ;  /* 0x0000000b080b7221 */ /* 0x002fca0000000000 */
[----:B------:R-:W1:Y:S02]  /*0230*/  SHFL.BFLY PT, R10, R11, 0x4, 0x1f ;  /* 0x0c801f000b0a7f89 */ /* 0x000e6400000e0000 */
[----:B-1----:R-:W-:-:S05]  /*0240*/  FADD R10, R11, R10 ;  /* 0x0000000a0b0a7221 */ /* 0x002fca0000000000 */
[----:B------:R-:W1:Y:S02]  /*0250*/  SHFL.BFLY PT, R13, R10, 0x2, 0x1f ;  /* 0x0c401f000a0d7f89 */ /* 0x000e6400000e0000 */
[----:B-1----:R-:W-:Y:S02]  /*0260*/  FADD R13, R10, R13 ;  /* 0x0000000d0a0d7221 */ /* 0x002fe40000000000 */
[----:B------:R-:W1:Y:S03]  /*0270*/  LDC.64 R10, c[0x0][0x218] ;  /* 0x00008600ff0a7b82 */ /* 0x000e660000000a00 */
[----:B------:R-:W2:Y:S01]  /*0280*/  SHFL.BFLY PT, R14, R13, 0x1, 0x1f ;  /* 0x0c201f000d0e7f89 */ /* 0x000ea200000e0000 */
[----:B-1----:R-:W-:-:S04]  /*0290*/  IMAD.WIDE R10, R0, 0x4, R10 ;  /* 0x00000004000a7825 */ /* 0x002fc800078e020a */
[----:B--2---:R-:W-:-:S04]  /*02a0*/  FADD R6, R13, R14 ;  /* 0x0000000e0d067221 */ /* 0x004fc80000000000 */
[----:B------:R-:W-:-:S04]  /*02b0*/  FMUL R6, R6, 0.0625 ;  /* 0x3d80000006067820 */ /* 0x000fc80000400000 */
[----:B------:R-:W-:-:S04]  /*02c0*/  FADD R9, R9, -R6 ;  /* 0x8000000609097221 */ /* 0x000fc80000000000 */
[----:B------:R-:W-:-:S05]  /*02d0*/  FMUL R9, R9, R9 ;  /* 0x0000000909097220 */ /* 0x000fca0000400000 */
[----:B------:R-:W-:-:S05]  /*02e0*/  FSEL R7, R9, RZ, !P2 ;  /* 0x000000ff09077208 */ /* 0x000fca0005000000 */
[----:B------:R-:W1:Y:S02]  /*02f0*/  SHFL.BFLY PT, R8, R7, 0x8, 0x1f ;  /* 0x0d001f0007087f89 */ /* 0x000e6400000e0000 */
        /* <DEDUP_REMOVED lines=9> */
[----:B------:R-:W-:-:S04]  /*0390*/  FFMA R16, R16, R17, 9.9999997473787516356e-06 ;  /* 0x3727c5ac10107423 */ /* 0x000fc80000000011 */
[----:B------:R-:W1:Y:S01]  /*03a0*/  MUFU.RSQ R7, R16 ;  /* 0x0000001000077308 */ /* 0x000e620000001400 */
[----:B------:R-:W-:Y:S06]  /*03b0*/  BAR.SYNC.DEFER_BLOCKING 0x0 ;  /* 0x0000000000007b1d */ /* 0x000fec0000010000 */
[----:B-1----:R1:W-:Y:S01]  /*03c0*/  @P1 STG.E desc[UR4][R10.64], R7 ;  /* 0x000000070a001986 */ /* 0x0023e2000c101904 */
[----:B------:R-:W-:Y:S05]  /*03d0*/  @!P1 EXIT ;  /* 0x000000000000994d */ /* 0x000fea0003800000 */
[----:B------:R-:W-:Y:S01]  /*03e0*/  STG.E desc[UR4][R8.64], R6 ;  /* 0x0000000608007986 */ /* 0x000fe2000c101904 */
[----:B------:R-:W-:Y:S05]  /*03f0*/  EXIT ;  /* 0x000000000000794d */ /* 0x000fea0003800000 */
.L_x_0:
[----:B------:R-:W-:-:S00]  /*0400*/  BRA `(.L_x_0) ;  /* 0xfffffffc00fc7947 */ /* 0x000fc0000383ffff */
[----:B------:R-:W-:-:S00]  /*0410*/  NOP ;  /* 0x0000000000007918 */ /* 0x000fc00000000000 */
        /* <DEDUP_REMOVED lines=14> */
.L_x_1:


//--------------------- .nv.global.init           --------------------------
	.section	.nv.global.init,"aw",@progbits
.nv.global.init:
	.type		_$_str,@object
	.size		_$_str,(.L_0 - _$_str)
_$_str:
        /*0000*/ 	.byte	0x5f, 0x5f, 0x43, 0x55, 0x44, 0x41, 0x5f, 0x46, 0x54, 0x5a, 0x00
.L_0:


//--------------------- .nv.constant0.triton_per_fused__native_batch_norm_legit_convolution_1 --------------------------
	.section	.nv.constant0.triton_per_fused__native_batch_norm_legit_convolution_1,"a",@progbits
	.sectionflags	@""
	.align	4
.nv.constant0.triton_per_fused__native_batch_norm_legit_convolution_1:
	.zero		568
